	.headerflags	@"EF_CUDA_TEXMODE_UNIFIED EF_CUDA_64BIT_ADDRESS EF_CUDA_ACCELERATORS EF_CUDA_SM90 EF_CUDA_VIRTUAL_SM(EF_CUDA_SM90)"
	.elftype	@"ET_EXEC"


//--------------------- .nv.info                  --------------------------
	.section	.nv.info,"",@"SHT_CUDA_INFO"
	.align	4


	//----- nvinfo : EIATTR_REGCOUNT
	.align		4
        /*0000*/ 	.byte	0x04, 0x2f
        /*0002*/ 	.short	(.L_3 - .L_2)
	.align		4
.L_2:
        /*0004*/ 	.word	index@(triton_poi_fused__native_batch_norm_legit_no_training_convolution_relu_46)
        /*0008*/ 	.word	0x00000016


	//----- nvinfo : EIATTR_MIN_STACK_SIZE
	.align		4
.L_3:
        /*000c*/ 	.byte	0x04, 0x12
        /*000e*/ 	.short	(.L_5 - .L_4)
	.align		4
.L_4:
        /*0010*/ 	.word	index@(triton_poi_fused__native_batch_norm_legit_no_training_convolution_relu_46)
        /*0014*/ 	.word	0x00000000


	//----- nvinfo : EIATTR_FRAME_SIZE
	.align		4
.L_5:
        /*0018*/ 	.byte	0x04, 0x11
        /*001a*/ 	.short	(.L_7 - .L_6)
	.align		4
.L_6:
        /*001c*/ 	.word	index@(triton_poi_fused__native_batch_norm_legit_no_training_convolution_relu_46)
        /*0020*/ 	.word	0x00000000


	//----- nvinfo : EIATTR_MIN_STACK_SIZE
	.align		4
.L_7:
        /*0024*/ 	.byte	0x04, 0x12
        /*0026*/ 	.short	(.L_9 - .L_8)
	.align		4
.L_8:
        /*0028*/ 	.word	index@(triton_poi_fused__native_batch_norm_legit_no_training_convolution_relu_46)
        /*002c*/ 	.word	0x00000000
.L_9:


//--------------------- .nv.info.triton_poi_fused__native_batch_norm_legit_no_training_convolution_relu_46 --------------------------
	.section	.nv.info.triton_poi_fused__native_batch_norm_legit_no_training_convolution_relu_46,"",@"SHT_CUDA_INFO"
	.sectionflags	@""
	.align	4


	//----- nvinfo : EIATTR_CUDA_API_VERSION
	.align		4
        /*0000*/ 	.byte	0x04, 0x37
        /*0002*/ 	.short	(.L_11 - .L_10)
.L_10:
        /*0004*/ 	.word	0x0000007c


	//----- nvinfo : EIATTR_KPARAM_INFO
	.align		4
.L_11:
        /*0008*/ 	.byte	0x04, 0x17
        /*000a*/ 	.short	(.L_13 - .L_12)
.L_12:
        /*000c*/ 	.word	0x00000000
        /*0010*/ 	.short	0x0007
        /*0012*/ 	.short	0x0038
        /*0014*/ 	.byte	0x00, 0xf0, 0x11, 0x00


	//----- nvinfo : EIATTR_KPARAM_INFO
	.align		4
.L_13:
        /*0018*/ 	.byte	0x04, 0x17
        /*001a*/ 	.short	(.L_15 - .L_14)
.L_14:
        /*001c*/ 	.word	0x00000000
        /*0020*/ 	.short	0x0006
        /*0022*/ 	.short	0x0030
        /*0024*/ 	.byte	0x00, 0xf4, 0x21, 0x00


	//----- nvinfo : EIATTR_KPARAM_INFO
	.align		4
.L_15:
        /*0028*/ 	.byte	0x04, 0x17
        /*002a*/ 	.short	(.L_17 - .L_16)
.L_16:
        /*002c*/ 	.word	0x00000000
        /*0030*/ 	.short	0x0005
        /*0032*/ 	.short	0x0028
        /*0034*/ 	.byte	0x00, 0xf4, 0x21, 0x00


	//----- nvinfo : EIATTR_KPARAM_INFO
	.align		4
.L_17:
        /*0038*/ 	.byte	0x04, 0x17
        /*003a*/ 	.short	(.L_19 - .L_18)
.L_18:
        /*003c*/ 	.word	0x00000000
        /*0040*/ 	.short	0x0004
        /*0042*/ 	.short	0x0020
        /*0044*/ 	.byte	0x00, 0xf4, 0x21, 0x00


	//----- nvinfo : EIATTR_KPARAM_INFO
	.align		4
.L_19:
        /*0048*/ 	.byte	0x04, 0x17
        /*004a*/ 	.short	(.L_21 - .L_20)
.L_20:
        /*004c*/ 	.word	0x00000000
        /*0050*/ 	.short	0x0003
        /*0052*/ 	.short	0x0018
        /*0054*/ 	.byte	0x00, 0xf4, 0x21, 0x00


	//----- nvinfo : EIATTR_KPARAM_INFO
	.align		4
.L_21:
        /*0058*/ 	.byte	0x04, 0x17
        /*005a*/ 	.short	(.L_23 - .L_22)
.L_22:
        /*005c*/ 	.word	0x00000000
        /*0060*/ 	.short	0x0002
        /*0062*/ 	.short	0x0010
        /*0064*/ 	.byte	0x00, 0xf4, 0x21, 0x00


	//----- nvinfo : EIATTR_KPARAM_INFO
	.align		4
.L_23:
        /*0068*/ 	.byte	0x04, 0x17
        /*006a*/ 	.short	(.L_25 - .L_24)
.L_24:
        /*006c*/ 	.word	0x00000000
        /*0070*/ 	.short	0x0001
        /*0072*/ 	.short	0x0008
        /*0074*/ 	.byte	0x00, 0xf4, 0x21, 0x00


	//----- nvinfo : EIATTR_KPARAM_INFO
	.align		4
.L_25:
        /*0078*/ 	.byte	0x04, 0x17
        /*007a*/ 	.short	(.L_27 - .L_26)
.L_26:
        /*007c*/ 	.word	0x00000000
        /*0080*/ 	.short	0x0000
        /*0082*/ 	.short	0x0000
        /*0084*/ 	.byte	0x00, 0xf4, 0x21, 0x00


	//----- nvinfo : EIATTR_SPARSE_MMA_MASK
	.align		4
.L_27:
        /*0088*/ 	.byte	0x03, 0x50
        /*008a*/ 	.short	0x0000


	//----- nvinfo : EIATTR_MAXREG_COUNT
	.align		4
        /*008c*/ 	.byte	0x03, 0x1b
        /*008e*/ 	.short	0x00ff


	//----- nvinfo : EIATTR_EXIT_INSTR_OFFSETS
	.align		4
        /*0090*/ 	.byte	0x04, 0x1c
        /*0092*/ 	.short	(.L_29 - .L_28)


	//   ....[0]....
.L_28:
        /*0094*/ 	.word	0x000003b0


	//----- nvinfo : EIATTR_REQNTID
	.align		4
.L_29:
        /*0098*/ 	.byte	0x04, 0x10
        /*009a*/ 	.short	(.L_31 - .L_30)
.L_30:
        /*009c*/ 	.word	0x00000100
        /*00a0*/ 	.word	0x00000001
        /*00a4*/ 	.word	0x00000001


	//----- nvinfo : EIATTR_CBANK_PARAM_SIZE
	.align		4
.L_31:
        /*00a8*/ 	.byte	0x03, 0x19
        /*00aa*/ 	.short	0x003c


	//----- nvinfo : EIATTR_PARAM_CBANK
	.align		4
        /*00ac*/ 	.byte	0x04, 0x0a
        /*00ae*/ 	.short	(.L_33 - .L_32)
	.align		4
.L_32:
        /*00b0*/ 	.word	index@(.nv.constant0.triton_poi_fused__native_batch_norm_legit_no_training_convolution_relu_46)
        /*00b4*/ 	.short	0x0210
        /*00b6*/ 	.short	0x003c


	//----- nvinfo : EIATTR_SW_WAR
	.align		4
.L_33:
        /*00b8*/ 	.byte	0x04, 0x36
        /*00ba*/ 	.short	(.L_35 - .L_34)
.L_34:
        /*00bc*/ 	.word	0x00000008
.L_35:


//--------------------- .nv.callgraph             --------------------------
	.section	.nv.callgraph,"",@"SHT_CUDA_CALLGRAPH"
	.align	4
	.sectionentsize	8
	.align		4
        /*0000*/ 	.word	0x00000000
	.align		4
        /*0004*/ 	.word	0xffffffff
	.align		4
        /*0008*/ 	.word	0x00000000
	.align		4
        /*000c*/ 	.word	0xfffffffe
	.align		4
        /*0010*/ 	.word	0x00000000
	.align		4
        /*0014*/ 	.word	0xfffffffd
	.align		4
        /*0018*/ 	.word	0x00000000
	.align		4
        /*001c*/ 	.word	0xfffffffc


//--------------------- .nv.constant4             --------------------------
	.section	.nv.constant4,"a",@progbits
	.align	8
	.align		8
.nv.constant4:
        /*0000*/ 	.dword	_$_str
	.align		8
        /*0008*/ 	.dword	_$_str_$_2


//--------------------- .text.triton_poi_fused__native_batch_norm_legit_no_training_convolution_relu_46 --------------------------
	.section	.text.triton_poi_fused__native_batch_norm_legit_no_training_convolution_relu_46,"ax",@progbits
	.align	128
        .global         triton_poi_fused__native_batch_norm_legit_no_training_convolution_relu_46
        .type           triton_poi_fused__native_batch_norm_legit_no_training_convolution_relu_46,@function
        .size           triton_poi_fused__native_batch_norm_legit_no_training_convolution_relu_46,(.L_x_1 - triton_poi_fused__native_batch_norm_legit_no_training_convolution_relu_46)
        .other          triton_poi_fused__native_batch_norm_legit_no_training_convolution_relu_46,@"STO_CUDA_ENTRY STV_DEFAULT"
triton_poi_fused__native_batch_norm_legit_no_training_convolution_relu_46:
.text.triton_poi_fused__native_batch_norm_legit_no_training_convolution_relu_46:
[----:B------:R-:W-:Y:S01]  /*0000*/  LDC R1, c[0x0][0x28] ;  /* 0x00000a00ff017b82 */ /* 0x000fe20000000800 */
[----:B------:R-:W1:Y:S07]  /*0010*/  S2R R0, SR_TID.X ;  /* 0x0000000000007919 */ /* 0x000e6e0000002100 */
[----:B------:R-:W2:Y:S01]  /*0020*/  LDC.64 R14, c[0x0][0x228] ;  /* 0x00008a00ff0e7b82 */ /* 0x000ea20000000a00 */
[----:B------:R-:W-:Y:S01]  /*0030*/  ULDC.64 UR4, c[0x0][0x208] ;  /* 0x0000820000047ab9 */ /* 0x000fe20000000a00 */
[----:B------:R-:W3:Y:S06]  /*0040*/  S2R R5, SR_CTAID.X ;  /* 0x0000000000057919 */ /* 0x000eec0000002500 */
[----:B------:R-:W4:Y:S08]  /*0050*/  LDC.64 R10, c[0x0][0x218] ;  /* 0x00008600ff0a7b82 */ /* 0x000f300000000a00 */
[----:B------:R-:W5:Y:S08]  /*0060*/  LDC.64 R12, c[0x0][0x220] ;  /* 0x00008800ff0c7b82 */ /* 0x000f700000000a00 */
[----:B------:R-:W5:Y:S01]  /*0070*/  LDC.64 R16, c[0x0][0x230] ;  /* 0x00008c00ff107b82 */ /* 0x000f620000000a00 */
[----:B-1----:R-:W-:-:S02]  /*0080*/  SHF.L.U32 R0, R0, 0x1, RZ ;  /* 0x0000000100007819 */ /* 0x002fc400000006ff */
[----:B---3--:R-:W-:Y:S02]  /*0090*/  SHF.R.S32.HI R3, RZ, 0x16, R5 ;  /* 0x00000016ff037819 */ /* 0x008fe40000011405 */
[----:B------:R-:W-:Y:S02]  /*00a0*/  LOP3.LUT R0, R0, 0x1fe, RZ, 0xc0, !PT ;  /* 0x000001fe00007812 */ /* 0x000fe400078ec0ff */
[----:B------:R-:W-:Y:S02]  /*00b0*/  SGXT R3, R3, 0x1 ;  /* 0x000000010303781a */ /* 0x000fe40000000200 */
[----:B------:R-:W-:Y:S02]  /*00c0*/  LEA R0, R5, R0, 0x9 ;  /* 0x0000000005007211 */ /* 0x000fe400078e48ff */
[----:B------:R-:W1:Y:S02]  /*00d0*/  LDC.64 R4, c[0x0][0x238] ;  /* 0x00008e00ff047b82 */ /* 0x000e640000000a00 */
[----:B------:R-:W-:-:S04]  /*00e0*/  LEA.HI R3, R3, R0, RZ, 0xa ;  /* 0x0000000003037211 */ /* 0x000fc800078f50ff */
[----:B------:R-:W-:-:S04]  /*00f0*/  SHF.R.S32.HI R3, RZ, 0xa, R3 ;  /* 0x0000000aff037819 */ /* 0x000fc80000011403 */
[----:B------:R-:W-:-:S04]  /*0100*/  LEA.HI R2, R3, R3, RZ, 0x6 ;  /* 0x0000000303027211 */ /* 0x000fc800078f30ff */
[----:B------:R-:W-:-:S04]  /*0110*/  LOP3.LUT R2, R2, 0xffffffc0, RZ, 0xc0, !PT ;  /* 0xffffffc002027812 */ /* 0x000fc800078ec0ff */
[----:B------:R-:W-:Y:S02]  /*0120*/  IADD3 R19, R3, -R2, RZ ;  /* 0x8000000203137210 */ /* 0x000fe40007ffe0ff */
[----:B------:R-:W3:Y:S03]  /*0130*/  LDC.64 R2, c[0x0][0x210] ;  /* 0x00008400ff027b82 */ /* 0x000ee60000000a00 */
[----:B--2---:R-:W-:-:S05]  /*0140*/  IMAD.WIDE R14, R19, 0x4, R14 ;  /* 0x00000004130e7825 */ /* 0x004fca00078e020e */
[----:B------:R2:W2:Y:S01]  /*0150*/  LDG.E.EL R18, desc[UR4][R14.64] ;  /* 0x000000040e127981 */ /* 0x0004a2000c2e1900 */
[----:B----4-:R-:W-:-:S04]  /*0160*/  IMAD.WIDE R10, R19, 0x4, R10 ;  /* 0x00000004130a7825 */ /* 0x010fc800078e020a */
[----:B-----5:R-:W-:Y:S01]  /*0170*/  IMAD.WIDE R12, R19, 0x4, R12 ;  /* 0x00000004130c7825 */ /* 0x020fe200078e020c */
[----:B------:R4:W5:Y:S04]  /*0180*/  LDG.E.EL R8, desc[UR4][R10.64] ;  /* 0x000000040a087981 */ /* 0x000968000c2e1900 */
[----:B------:R-:W5:Y:S01]  /*0190*/  LDG.E.EL R9, desc[UR4][R12.64] ;  /* 0x000000040c097981 */ /* 0x000f62000c2e1900 */
[----:B---3--:R-:W-:-:S05]  /*01a0*/  IMAD.WIDE R2, R0, 0x4, R2 ;  /* 0x0000000400027825 */ /* 0x008fca00078e0202 */
[----:B------:R-:W5:Y:S01]  /*01b0*/  LDG.E.64 R6, desc[UR4][R2.64] ;  /* 0x0000000402067981 */ /* 0x000f62000c1e1b00 */
[----:B0-2---:R-:W-:-:S04]  /*01c0*/  IMAD.WIDE R14, R19, 0x4, R16 ;  /* 0x00000004130e7825 */ /* 0x005fc800078e0210 */
[----:B-1----:R-:W-:Y:S02]  /*01d0*/  IMAD.WIDE R16, R19, 0x4, R4 ;  /* 0x0000000413107825 */ /* 0x002fe400078e0204 */
[----:B------:R-:W2:Y:S01]  /*01e0*/  LDG.E.EL R14, desc[UR4][R14.64] ;  /* 0x000000040e0e7981 */ /* 0x000ea2000c2e1900 */
[----:B----4-:R-:W-:Y:S01]  /*01f0*/  HFMA2.MMA R10, -RZ, RZ, 1.625, 0 ;  /* 0x3e800000ff0a7435 */ /* 0x010fe200000001ff */
[----:B------:R-:W0:Y:S02]  /*0200*/  LDC.64 R4, c[0x0][0x240] ;  /* 0x00009000ff047b82 */ /* 0x000e240000000a00 */
[----:B------:R-:W2:Y:S01]  /*0210*/  LDG.E.EL R17, desc[UR4][R16.64] ;  /* 0x0000000410117981 */ /* 0x000ea2000c2e1900 */
[----:B0-----:R-:W-:-:S04]  /*0220*/  IMAD.WIDE R4, R0, 0x4, R4 ;  /* 0x0000000400047825 */ /* 0x001fc800078e0204 */
[----:B------:R-:W-:-:S04]  /*0230*/  FADD R18, R18, 9.9999997473787516356e-06 ;  /* 0x3727c5ac12127421 */ /* 0x000fc80000000000 */
[----:B------:R-:W0:Y:S02]  /*0240*/  MUFU.SQRT R19, R18 ;  /* 0x0000001200137308 */ /* 0x000e240000002000 */
[C---:B0-----:R-:W-:Y:S02]  /*0250*/  FSETP.GT.AND P0, PT, R19.reuse, 8.50705917302346158658e+37, PT ;  /* 0x7e8000001300780b */ /* 0x041fe40003f04000 */
[----:B------:R-:W-:-:S11]  /*0260*/  FSETP.GEU.AND P1, PT, R19, 1.175494350822287508e-38, PT ;  /* 0x008000001300780b */ /* 0x000fd60003f2e000 */
[----:B------:R-:W-:-:S04]  /*0270*/  @P0 FMUL R19, R19, 0.25 ;  /* 0x3e80000013130820 */ /* 0x000fc80000400000 */
[----:B------:R-:W-:-:S06]  /*0280*/  @!P1 FMUL R19, R19, 16777216 ;  /* 0x4b80000013139820 */ /* 0x000fcc0000400000 */
[----:B------:R-:W0:Y:S01]  /*0290*/  MUFU.RCP R19, R19 ;  /* 0x0000001300137308 */ /* 0x000e220000001000 */
[----:B------:R-:W-:Y:S01]  /*02a0*/  FSEL R10, R10, 1, P0 ;  /* 0x3f8000000a0a7808 */ /* 0x000fe20000000000 */
[--C-:B-----5:R-:W-:Y:S01]  /*02b0*/  FADD R6, R6, R8.reuse ;  /* 0x0000000806067221 */ /* 0x120fe20000000000 */
[----:B------:R-:W-:-:S03]  /*02c0*/  FADD R7, R7, R8 ;  /* 0x0000000807077221 */ /* 0x000fc60000000000 */
[----:B------:R-:W-:Y:S01]  /*02d0*/  @!P1 FMUL R10, R10, 16777216 ;  /* 0x4b8000000a0a9820 */ /* 0x000fe20000400000 */
[C---:B------:R-:W-:Y:S01]  /*02e0*/  FADD R8, -R9.reuse, R6 ;  /* 0x0000000609087221 */ /* 0x040fe20000000100 */
[----:B------:R-:W-:Y:S02]  /*02f0*/  FADD R9, -R9, R7 ;  /* 0x0000000709097221 */ /* 0x000fe40000000100 */
[----:B0-----:R-:W-:-:S04]  /*0300*/  FMUL R10, R19, R10 ;  /* 0x0000000a130a7220 */ /* 0x001fc80000400000 */
[-C--:B------:R-:W-:Y:S01]  /*0310*/  FMUL R8, R8, R10.reuse ;  /* 0x0000000a08087220 */ /* 0x080fe20000400000 */
[----:B------:R-:W-:-:S03]  /*0320*/  FMUL R10, R9, R10 ;  /* 0x0000000a090a7220 */ /* 0x000fc60000400000 */
[C-C-:B--2---:R-:W-:Y:S01]  /*0330*/  FFMA R8, R14.reuse, R8, R17.reuse ;  /* 0x000000080e087223 */ /* 0x144fe20000000011 */
[----:B------:R-:W-:-:S04]  /*0340*/  FFMA R10, R14, R10, R17 ;  /* 0x0000000a0e0a7223 */ /* 0x000fc80000000011 */
[----:B------:R-:W-:Y:S02]  /*0350*/  FSETP.GEU.AND P0, PT, R8, RZ, PT ;  /* 0x000000ff0800720b */ /* 0x000fe40003f0e000 */
[----:B------:R-:W-:Y:S02]  /*0360*/  FSETP.GEU.AND P1, PT, R10, RZ, PT ;  /* 0x000000ff0a00720b */ /* 0x000fe40003f2e000 */
[----:B------:R-:W-:Y:S02]  /*0370*/  FSEL R8, R8, RZ, P0 ;  /* 0x000000ff08087208 */ /* 0x000fe40000000000 */
[----:B------:R-:W-:Y:S01]  /*0380*/  FSEL R9, R10, RZ, P1 ;  /* 0x000000ff0a097208 */ /* 0x000fe20000800000 */
[----:B------:R-:W-:Y:S04]  /*0390*/  STG.E.64 desc[UR4][R2.64], R6 ;  /* 0x0000000602007986 */ /* 0x000fe8000c101b04 */
[----:B------:R-:W-:Y:S01]  /*03a0*/  STG.E.64 desc[UR4][R4.64], R8 ;  /* 0x0000000804007986 */ /* 0x000fe2000c101b04 */
[----:B------:R-:W-:Y:S05]  /*03b0*/  EXIT ;  /* 0x000000000000794d */ /* 0x000fea0003800000 */
.L_x_0:
[----:B------:R-:W-:-:S00]  /*03c0*/  BRA `(.L_x_0) ;  /* 0xfffffffc00fc7947 */ /* 0x000fc0000383ffff */
[----:B------:R-:W-:-:S00]  /*03d0*/  NOP ;  /* 0x0000000000007918 */ /* 0x000fc00000000000 */
        /* <DEDUP_REMOVED lines=10> */
.L_x_1:


//--------------------- .nv.global.init           --------------------------
	.section	.nv.global.init,"aw",@progbits
.nv.global.init:
	.type		_$_str,@object
	.size		_$_str,(_$_str_$_2 - _$_str)
_$_str:
        /*0000*/ 	.byte	0x5f, 0x5f, 0x43, 0x55, 0x44, 0x41, 0x5f, 0x46, 0x54, 0x5a, 0x00
	.type		_$_str_$_2,@object
	.size		_$_str_$_2,(.L_1 - _$_str_$_2)
_$_str_$_2:
        /*000b*/ 	.byte	0x5f, 0x5f, 0x43, 0x55, 0x44, 0x41, 0x5f, 0x50, 0x52, 0x45, 0x43, 0x5f, 0x53, 0x51, 0x52, 0x54
        /*001b*/ 	.byte	0x00
.L_1:


//--------------------- .nv.constant0.triton_poi_fused__native_batch_norm_legit_no_training_convolution_relu_46 --------------------------
	.section	.nv.constant0.triton_poi_fused__native_batch_norm_legit_no_training_convolution_relu_46,"a",@progbits
	.sectionflags	@""
	.align	4
.nv.constant0.triton_poi_fused__native_batch_norm_legit_no_training_convolution_relu_46:
	.zero		588
